//
// Generated by NVIDIA NVVM Compiler
//
// Compiler Build ID: CL-36424714
// Cuda compilation tools, release 13.0, V13.0.88
// Based on NVVM 20.0.0
//

.version 9.0
.target sm_100
.address_size 64

	// .globl	_Z6matmulPfS_S_i
// _ZZ6matmulPfS_S_iE11submatrix_A has been demoted
// _ZZ6matmulPfS_S_iE11submatrix_B has been demoted

.visible .entry _Z6matmulPfS_S_i(
	.param .u64 .ptr .align 1 _Z6matmulPfS_S_i_param_0,
	.param .u64 .ptr .align 1 _Z6matmulPfS_S_i_param_1,
	.param .u64 .ptr .align 1 _Z6matmulPfS_S_i_param_2,
	.param .u32 _Z6matmulPfS_S_i_param_3
)
{
	.reg .pred 	%p<8>;
	.reg .b32 	%r<36>;
	.reg .b32 	%f<113>;
	.reg .b64 	%rd<13>;
	.reg .b64 	%fd<5>;
	// demoted variable
	.shared .align 4 .b8 _ZZ6matmulPfS_S_iE11submatrix_A[4096];
	// demoted variable
	.shared .align 4 .b8 _ZZ6matmulPfS_S_iE11submatrix_B[4096];
	ld.param.u64 	%rd3, [_Z6matmulPfS_S_i_param_0];
	ld.param.u64 	%rd4, [_Z6matmulPfS_S_i_param_1];
	ld.param.u64 	%rd5, [_Z6matmulPfS_S_i_param_2];
	ld.param.u32 	%r15, [_Z6matmulPfS_S_i_param_3];
	mov.u32 	%r16, %ctaid.x;
	mov.u32 	%r17, %ctaid.y;
	mov.u32 	%r1, %tid.x;
	mov.u32 	%r2, %tid.y;
	shl.b32 	%r18, %r16, 5;
	add.s32 	%r3, %r18, %r1;
	shl.b32 	%r19, %r17, 5;
	add.s32 	%r4, %r19, %r2;
	cvt.rn.f64.s32 	%fd2, %r15;
	mul.f64 	%fd3, %fd2, 0d3FA0000000000000;
	cvt.rpi.f64.f64 	%fd1, %fd3;
	setp.leu.f64 	%p2, %fd1, 0d0000000000000000;
	mov.f32 	%f111, 0f00000000;
	@%p2 bra 	$L__BB0_9;
	shl.b32 	%r21, %r1, 7;
	mov.u32 	%r22, _ZZ6matmulPfS_S_iE11submatrix_A;
	add.s32 	%r5, %r22, %r21;
	shl.b32 	%r23, %r2, 2;
	add.s32 	%r6, %r5, %r23;
	mul.lo.s32 	%r7, %r15, %r3;
	mov.u32 	%r24, _ZZ6matmulPfS_S_iE11submatrix_B;
	add.s32 	%r9, %r24, %r23;
	add.s32 	%r8, %r9, %r21;
	max.s32 	%r25, %r3, %r4;
	setp.lt.s32 	%p1, %r25, %r15;
	cvta.to.global.u64 	%rd1, %rd3;
	cvta.to.global.u64 	%rd2, %rd4;
	mov.f32 	%f111, 0f00000000;
	mov.b32 	%r35, 0;
	not.pred 	%p5, %p1;
$L__BB0_2:
	shl.b32 	%r11, %r35, 5;
	add.s32 	%r26, %r11, %r2;
	max.s32 	%r27, %r3, %r26;
	setp.ge.s32 	%p3, %r27, %r15;
	mov.f32 	%f109, 0f00000000;
	@%p3 bra 	$L__BB0_4;
	add.s32 	%r28, %r26, %r7;
	mul.wide.s32 	%rd6, %r28, 4;
	add.s64 	%rd7, %rd1, %rd6;
	ld.global.f32 	%f109, [%rd7];
$L__BB0_4:
	st.shared.f32 	[%r6], %f109;
	add.s32 	%r13, %r11, %r1;
	max.s32 	%r30, %r4, %r13;
	setp.ge.s32 	%p4, %r30, %r15;
	mov.f32 	%f110, 0f00000000;
	@%p4 bra 	$L__BB0_6;
	mad.lo.s32 	%r31, %r13, %r15, %r4;
	mul.wide.s32 	%rd8, %r31, 4;
	add.s64 	%rd9, %rd2, %rd8;
	ld.global.f32 	%f110, [%rd9];
$L__BB0_6:
	st.shared.f32 	[%r8], %f110;
	bar.sync 	0;
	@%p5 bra 	$L__BB0_8;
	ld.shared.f32 	%f13, [%r5];
	ld.shared.f32 	%f14, [%r9];
	fma.rn.f32 	%f15, %f13, %f14, %f111;
	ld.shared.f32 	%f16, [%r5+4];
	ld.shared.f32 	%f17, [%r9+128];
	fma.rn.f32 	%f18, %f16, %f17, %f15;
	ld.shared.f32 	%f19, [%r5+8];
	ld.shared.f32 	%f20, [%r9+256];
	fma.rn.f32 	%f21, %f19, %f20, %f18;
	ld.shared.f32 	%f22, [%r5+12];
	ld.shared.f32 	%f23, [%r9+384];
	fma.rn.f32 	%f24, %f22, %f23, %f21;
	ld.shared.f32 	%f25, [%r5+16];
	ld.shared.f32 	%f26, [%r9+512];
	fma.rn.f32 	%f27, %f25, %f26, %f24;
	ld.shared.f32 	%f28, [%r5+20];
	ld.shared.f32 	%f29, [%r9+640];
	fma.rn.f32 	%f30, %f28, %f29, %f27;
	ld.shared.f32 	%f31, [%r5+24];
	ld.shared.f32 	%f32, [%r9+768];
	fma.rn.f32 	%f33, %f31, %f32, %f30;
	ld.shared.f32 	%f34, [%r5+28];
	ld.shared.f32 	%f35, [%r9+896];
	fma.rn.f32 	%f36, %f34, %f35, %f33;
	ld.shared.f32 	%f37, [%r5+32];
	ld.shared.f32 	%f38, [%r9+1024];
	fma.rn.f32 	%f39, %f37, %f38, %f36;
	ld.shared.f32 	%f40, [%r5+36];
	ld.shared.f32 	%f41, [%r9+1152];
	fma.rn.f32 	%f42, %f40, %f41, %f39;
	ld.shared.f32 	%f43, [%r5+40];
	ld.shared.f32 	%f44, [%r9+1280];
	fma.rn.f32 	%f45, %f43, %f44, %f42;
	ld.shared.f32 	%f46, [%r5+44];
	ld.shared.f32 	%f47, [%r9+1408];
	fma.rn.f32 	%f48, %f46, %f47, %f45;
	ld.shared.f32 	%f49, [%r5+48];
	ld.shared.f32 	%f50, [%r9+1536];
	fma.rn.f32 	%f51, %f49, %f50, %f48;
	ld.shared.f32 	%f52, [%r5+52];
	ld.shared.f32 	%f53, [%r9+1664];
	fma.rn.f32 	%f54, %f52, %f53, %f51;
	ld.shared.f32 	%f55, [%r5+56];
	ld.shared.f32 	%f56, [%r9+1792];
	fma.rn.f32 	%f57, %f55, %f56, %f54;
	ld.shared.f32 	%f58, [%r5+60];
	ld.shared.f32 	%f59, [%r9+1920];
	fma.rn.f32 	%f60, %f58, %f59, %f57;
	ld.shared.f32 	%f61, [%r5+64];
	ld.shared.f32 	%f62, [%r9+2048];
	fma.rn.f32 	%f63, %f61, %f62, %f60;
	ld.shared.f32 	%f64, [%r5+68];
	ld.shared.f32 	%f65, [%r9+2176];
	fma.rn.f32 	%f66, %f64, %f65, %f63;
	ld.shared.f32 	%f67, [%r5+72];
	ld.shared.f32 	%f68, [%r9+2304];
	fma.rn.f32 	%f69, %f67, %f68, %f66;
	ld.shared.f32 	%f70, [%r5+76];
	ld.shared.f32 	%f71, [%r9+2432];
	fma.rn.f32 	%f72, %f70, %f71, %f69;
	ld.shared.f32 	%f73, [%r5+80];
	ld.shared.f32 	%f74, [%r9+2560];
	fma.rn.f32 	%f75, %f73, %f74, %f72;
	ld.shared.f32 	%f76, [%r5+84];
	ld.shared.f32 	%f77, [%r9+2688];
	fma.rn.f32 	%f78, %f76, %f77, %f75;
	ld.shared.f32 	%f79, [%r5+88];
	ld.shared.f32 	%f80, [%r9+2816];
	fma.rn.f32 	%f81, %f79, %f80, %f78;
	ld.shared.f32 	%f82, [%r5+92];
	ld.shared.f32 	%f83, [%r9+2944];
	fma.rn.f32 	%f84, %f82, %f83, %f81;
	ld.shared.f32 	%f85, [%r5+96];
	ld.shared.f32 	%f86, [%r9+3072];
	fma.rn.f32 	%f87, %f85, %f86, %f84;
	ld.shared.f32 	%f88, [%r5+100];
	ld.shared.f32 	%f89, [%r9+3200];
	fma.rn.f32 	%f90, %f88, %f89, %f87;
	ld.shared.f32 	%f91, [%r5+104];
	ld.shared.f32 	%f92, [%r9+3328];
	fma.rn.f32 	%f93, %f91, %f92, %f90;
	ld.shared.f32 	%f94, [%r5+108];
	ld.shared.f32 	%f95, [%r9+3456];
	fma.rn.f32 	%f96, %f94, %f95, %f93;
	ld.shared.f32 	%f97, [%r5+112];
	ld.shared.f32 	%f98, [%r9+3584];
	fma.rn.f32 	%f99, %f97, %f98, %f96;
	ld.shared.f32 	%f100, [%r5+116];
	ld.shared.f32 	%f101, [%r9+3712];
	fma.rn.f32 	%f102, %f100, %f101, %f99;
	ld.shared.f32 	%f103, [%r5+120];
	ld.shared.f32 	%f104, [%r9+3840];
	fma.rn.f32 	%f105, %f103, %f104, %f102;
	ld.shared.f32 	%f106, [%r5+124];
	ld.shared.f32 	%f107, [%r9+3968];
	fma.rn.f32 	%f111, %f106, %f107, %f105;
$L__BB0_8:
	bar.sync 	0;
	add.s32 	%r35, %r35, 1;
	cvt.rn.f64.u32 	%fd4, %r35;
	setp.gt.f64 	%p6, %fd1, %fd4;
	@%p6 bra 	$L__BB0_2;
$L__BB0_9:
	max.s32 	%r33, %r3, %r4;
	setp.ge.s32 	%p7, %r33, %r15;
	@%p7 bra 	$L__BB0_11;
	mad.lo.s32 	%r34, %r15, %r3, %r4;
	cvta.to.global.u64 	%rd10, %rd5;
	mul.wide.u32 	%rd11, %r34, 4;
	add.s64 	%rd12, %rd10, %rd11;
	st.global.f32 	[%rd12], %f111;
$L__BB0_11:
	ret;

}


// ===== COMPILED SASS (sm_100) =====

	.target	sm_100

	.elftype	@"ET_EXEC"


//--------------------- .note.nv.tkinfo           --------------------------
	.section	.note.nv.tkinfo,"",@"SHT_NOTE"
	.sectionflags	@"SHF_NOTE_NV_TKINFO"
	.tkinfo
        /*0018*/ 	.word	0x00000002
        /*0030*/ 	.string	""
        /*0030*/ 	.string	"ptxas"
        /*0030*/ 	.string	"Cuda compilation tools, release 13.0, V13.0.88"
        /*0030*/ 	.string	"Build cuda_13.0.r13.0/compiler.36424714_0"
        /*0030*/ 	.string	"-arch sm_100 -m 64 "



//--------------------- .note.nv.cuinfo           --------------------------
	.section	.note.nv.cuinfo,"",@"SHT_NOTE"
	.sectionflags	@"SHF_NOTE_NV_CUINFO"
        /*0018*/ 	.short	0x0002
        /*001a*/ 	.short	0x0064
        /*001c*/ 	.short	0x0082
	.zero		2


//--------------------- .nv.info                  --------------------------
	.section	.nv.info,"",@"SHT_CUDA_INFO"
	.align	4


	//----- nvinfo : EIATTR_REGCOUNT
	.align		4
        /*0000*/ 	.byte	0x04, 0x2f
        /*0002*/ 	.short	(.L_1 - .L_0)
	.align		4
.L_0:
        /*0004*/ 	.word	index@(_Z6matmulPfS_S_i)
        /*0008*/ 	.word	0x00000020


	//----- nvinfo : EIATTR_FRAME_SIZE
	.align		4
.L_1:
        /*000c*/ 	.byte	0x04, 0x11
        /*000e*/ 	.short	(.L_3 - .L_2)
	.align		4
.L_2:
        /*0010*/ 	.word	index@(_Z6matmulPfS_S_i)
        /*0014*/ 	.word	0x00000000


	//----- nvinfo : EIATTR_MIN_STACK_SIZE
	.align		4
.L_3:
        /*0018*/ 	.byte	0x04, 0x12
        /*001a*/ 	.short	(.L_5 - .L_4)
	.align		4
.L_4:
        /*001c*/ 	.word	index@(_Z6matmulPfS_S_i)
        /*0020*/ 	.word	0x00000000
.L_5:


//--------------------- .nv.compat                --------------------------
	.section	.nv.compat,"",@"SHT_CUDA_COMPAT_INFO"
	.align	4
        /*0000*/ 	.byte	0x02, 0x09, 0x00, 0x00, 0x02, 0x02, 0x01, 0x00, 0x02, 0x05, 0x05, 0x00, 0x03, 0x07, 0x01, 0x01
        /*0010*/ 	.byte	0x02, 0x03, 0x00, 0x00, 0x02, 0x06, 0x01, 0x00, 0x04, 0x0b, 0x08, 0x00, 0x01, 0x00, 0x00, 0x00
        /*0020*/ 	.byte	0x00, 0x00, 0x00, 0x00


//--------------------- .nv.info._Z6matmulPfS_S_i --------------------------
	.section	.nv.info._Z6matmulPfS_S_i,"",@"SHT_CUDA_INFO"
	.sectionflags	@""
	.align	4


	//----- nvinfo : EIATTR_CUDA_API_VERSION
	.align		4
        /*0000*/ 	.byte	0x04, 0x37
        /*0002*/ 	.short	(.L_7 - .L_6)
.L_6:
        /*0004*/ 	.word	0x00000082


	//----- nvinfo : EIATTR_KPARAM_INFO
	.align		4
.L_7:
        /*0008*/ 	.byte	0x04, 0x17
        /*000a*/ 	.short	(.L_9 - .L_8)
.L_8:
        /*000c*/ 	.word	0x00000000
        /*0010*/ 	.short	0x0003
        /*0012*/ 	.short	0x0018
        /*0014*/ 	.byte	0x00, 0xf0, 0x11, 0x00


	//----- nvinfo : EIATTR_KPARAM_INFO
	.align		4
.L_9:
        /*0018*/ 	.byte	0x04, 0x17
        /*001a*/ 	.short	(.L_11 - .L_10)
.L_10:
        /*001c*/ 	.word	0x00000000
        /*0020*/ 	.short	0x0002
        /*0022*/ 	.short	0x0010
        /*0024*/ 	.byte	0x00, 0xf5, 0x21, 0x00


	//----- nvinfo : EIATTR_KPARAM_INFO
	.align		4
.L_11:
        /*0028*/ 	.byte	0x04, 0x17
        /*002a*/ 	.short	(.L_13 - .L_12)
.L_12:
        /*002c*/ 	.word	0x00000000
        /*0030*/ 	.short	0x0001
        /*0032*/ 	.short	0x0008
        /*0034*/ 	.byte	0x00, 0xf5, 0x21, 0x00


	//----- nvinfo : EIATTR_KPARAM_INFO
	.align		4
.L_13:
        /*0038*/ 	.byte	0x04, 0x17
        /*003a*/ 	.short	(.L_15 - .L_14)
.L_14:
        /*003c*/ 	.word	0x00000000
        /*0040*/ 	.short	0x0000
        /*0042*/ 	.short	0x0000
        /*0044*/ 	.byte	0x00, 0xf5, 0x21, 0x00


	//----- nvinfo : EIATTR_SPARSE_MMA_MASK
	.align		4
.L_15:
        /*0048*/ 	.byte	0x03, 0x50
        /*004a*/ 	.short	0x0000


	//----- nvinfo : EIATTR_MAXREG_COUNT
	.align		4
        /*004c*/ 	.byte	0x03, 0x1b
        /*004e*/ 	.short	0x00ff


	//----- nvinfo : EIATTR_NUM_BARRIERS
	.align		4
        /*0050*/ 	.byte	0x02, 0x4c
        /*0052*/ 	.byte	0x01
	.zero		1


	//----- nvinfo : EIATTR_MERCURY_ISA_VERSION
	.align		4
        /*0054*/ 	.byte	0x03, 0x5f
        /*0056*/ 	.short	0x0101


	//----- nvinfo : EIATTR_VRC_CTA_INIT_COUNT
	.align		4
        /*0058*/ 	.byte	0x02, 0x4a
	.zero		1
	.zero		1


	//----- nvinfo : EIATTR_EXIT_INSTR_OFFSETS
	.align		4
        /*005c*/ 	.byte	0x04, 0x1c
        /*005e*/ 	.short	(.L_17 - .L_16)


	//   ....[0]....
.L_16:
        /*0060*/ 	.word	0x00000820


	//   ....[1]....
        /*0064*/ 	.word	0x00000870


	//----- nvinfo : EIATTR_CRS_STACK_SIZE
	.align		4
.L_17:
        /*0068*/ 	.byte	0x04, 0x1e
        /*006a*/ 	.short	(.L_19 - .L_18)
.L_18:
        /*006c*/ 	.word	0x00000000


	//----- nvinfo : EIATTR_CBANK_PARAM_SIZE
	.align		4
.L_19:
        /*0070*/ 	.byte	0x03, 0x19
        /*0072*/ 	.short	0x001c


	//----- nvinfo : EIATTR_PARAM_CBANK
	.align		4
        /*0074*/ 	.byte	0x04, 0x0a
        /*0076*/ 	.short	(.L_21 - .L_20)
	.align		4
.L_20:
        /*0078*/ 	.word	index@(.nv.constant0._Z6matmulPfS_S_i)
        /*007c*/ 	.short	0x0380
        /*007e*/ 	.short	0x001c


	//----- nvinfo : EIATTR_SW_WAR
	.align		4
.L_21:
        /*0080*/ 	.byte	0x04, 0x36
        /*0082*/ 	.short	(.L_23 - .L_22)
.L_22:
        /*0084*/ 	.word	0x00000008
.L_23:


//--------------------- .nv.callgraph             --------------------------
	.section	.nv.callgraph,"",@"SHT_CUDA_CALLGRAPH"
	.align	4
	.sectionentsize	8
	.align		4
        /*0000*/ 	.word	0x00000000
	.align		4
        /*0004*/ 	.word	0xffffffff
	.align		4
        /*0008*/ 	.word	0x00000000
	.align		4
        /*000c*/ 	.word	0xfffffffe
	.align		4
        /*0010*/ 	.word	0x00000000
	.align		4
        /*0014*/ 	.word	0xfffffffd
	.align		4
        /*0018*/ 	.word	0x00000000
	.align		4
        /*001c*/ 	.word	0xfffffffc


//--------------------- .text._Z6matmulPfS_S_i    --------------------------
	.section	.text._Z6matmulPfS_S_i,"ax",@progbits
	.align	128
        .global         _Z6matmulPfS_S_i
        .type           _Z6matmulPfS_S_i,@function
        .size           _Z6matmulPfS_S_i,(.L_x_5 - _Z6matmulPfS_S_i)
        .other          _Z6matmulPfS_S_i,@"STO_CUDA_ENTRY STV_DEFAULT"
_Z6matmulPfS_S_i:
.text._Z6matmulPfS_S_i:
[----:B------:R-:W-:Y:S01]  /*0000*/  LDC R1, c[0x0][0x37c] ;  /* 0x0000df00ff017b82 */ /* 0x000fe20000000800 */
[----:B------:R-:W0:Y:S01]  /*0010*/  LDCU UR7, c[0x0][0x398] ;  /* 0x00007300ff0777ac */ /* 0x000e220008000800 */
[----:B------:R-:W1:Y:S01]  /*0020*/  S2R R19, SR_CTAID.X ;  /* 0x0000000000137919 */ /* 0x000e620000002500 */
[----:B------:R-:W-:Y:S01]  /*0030*/  MOV R23, RZ ;  /* 0x000000ff00177202 */ /* 0x000fe20000000f00 */
[----:B------:R-:W2:Y:S01]  /*0040*/  LDCU.64 UR10, c[0x0][0x358] ;  /* 0x00006b00ff0a77ac */ /* 0x000ea20008000a00 */
[----:B------:R-:W1:Y:S01]  /*0050*/  S2R R0, SR_TID.X ;  /* 0x0000000000007919 */ /* 0x000e620000002100 */
[----:B------:R-:W3:Y:S01]  /*0060*/  S2R R3, SR_CTAID.Y ;  /* 0x0000000000037919 */ /* 0x000ee20000002600 */
[----:B------:R-:W3:Y:S01]  /*0070*/  S2R R2, SR_TID.Y ;  /* 0x0000000000027919 */ /* 0x000ee20000002200 */
[----:B0-----:R-:W0:Y:S02]  /*0080*/  I2F.F64 R4, UR7 ;  /* 0x0000000700047d12 */ /* 0x001e240008201c00 */
[----:B0-----:R-:W-:Y:S01]  /*0090*/  DMUL R4, R4, 0.03125 ;  /* 0x3fa0000004047828 */ /* 0x001fe20000000000 */
[----:B-1----:R-:W-:-:S05]  /*00a0*/  LEA R19, R19, R0, 0x5 ;  /* 0x0000000013137211 */ /* 0x002fca00078e28ff */
[----:B------:R-:W0:Y:S01]  /*00b0*/  FRND.F64.CEIL R20, R4 ;  /* 0x0000000400147313 */ /* 0x000e220000309800 */
[----:B---3--:R-:W-:Y:S01]  /*00c0*/  LEA R6, R3, R2, 0x5 ;  /* 0x0000000203067211 */ /* 0x008fe200078e28ff */
[----:B0-----:R-:W-:-:S14]  /*00d0*/  DSETP.GT.AND P0, PT, R20, RZ, PT ;  /* 0x000000ff1400722a */ /* 0x001fdc0003f04000 */
[----:B--2---:R-:W-:Y:S05]  /*00e0*/  @!P0 BRA `(.L_x_0) ;  /* 0x0000000400c48947 */ /* 0x004fea0003800000 */
[----:B------:R-:W0:Y:S01]  /*00f0*/  S2UR UR6, SR_CgaCtaId ;  /* 0x00000000000679c3 */ /* 0x000e220000008800 */
[----:B------:R-:W-:Y:S01]  /*0100*/  UMOV UR4, 0x400 ;  /* 0x0000040000047882 */ /* 0x000fe20000000000 */
[----:B------:R-:W-:Y:S01]  /*0110*/  VIMNMX R3, PT, PT, R19, R6, !PT ;  /* 0x0000000613037248 */ /* 0x000fe20007fe0100 */
[----:B------:R-:W-:Y:S01]  /*0120*/  UIADD3 UR5, UPT, UPT, UR4, 0x1000, URZ ;  /* 0x0000100004057890 */ /* 0x000fe2000fffe0ff */
[----:B------:R-:W-:Y:S01]  /*0130*/  MOV R23, RZ ;  /* 0x000000ff00177202 */ /* 0x000fe20000000f00 */
[----:B------:R-:W1:Y:S01]  /*0140*/  LDCU UR8, c[0x0][0x398] ;  /* 0x00007300ff0877ac */ /* 0x000e620008000800 */
[----:B------:R-:W-:Y:S02]  /*0150*/  ISETP.GE.AND P0, PT, R3, UR7, PT ;  /* 0x0000000703007c0c */ /* 0x000fe4000bf06270 */
[----:B------:R-:W-:Y:S01]  /*0160*/  MOV R5, RZ ;  /* 0x000000ff00057202 */ /* 0x000fe20000000f00 */
[----:B0-----:R-:W-:Y:S02]  /*0170*/  ULEA UR4, UR6, UR4, 0x18 ;  /* 0x0000000406047291 */ /* 0x001fe4000f8ec0ff */
[----:B------:R-:W-:-:S04]  /*0180*/  ULEA UR5, UR6, UR5, 0x18 ;  /* 0x0000000506057291 */ /* 0x000fc8000f8ec0ff */
[----:B------:R-:W-:Y:S02]  /*0190*/  LEA R17, R0, UR4, 0x7 ;  /* 0x0000000400117c11 */ /* 0x000fe4000f8e38ff */
[C---:B------:R-:W-:Y:S02]  /*01a0*/  LEA R7, R2.reuse, UR5, 0x2 ;  /* 0x0000000502077c11 */ /* 0x040fe4000f8e10ff */
[----:B------:R-:W-:Y:S02]  /*01b0*/  LEA R4, R2, R17, 0x2 ;  /* 0x0000001102047211 */ /* 0x000fe400078e10ff */
[----:B-1----:R-:W-:-:S07]  /*01c0*/  LEA R3, R0, R7, 0x7 ;  /* 0x0000000700037211 */ /* 0x002fce00078e38ff */
.L_x_3:
[C---:B0-----:R-:W-:Y:S01]  /*01d0*/  LEA R12, R5.reuse, R2, 0x5 ;  /* 0x00000002050c7211 */ /* 0x041fe200078e28ff */
[----:B------:R-:W-:Y:S01]  /*01e0*/  UMOV UR7, UR8 ;  /* 0x0000000800077c82 */ /* 0x000fe20008000000 */
[----:B------:R-:W-:Y:S02]  /*01f0*/  LEA R15, R5, R0, 0x5 ;  /* 0x00000000050f7211 */ /* 0x000fe400078e28ff */
[----:B------:R-:W-:Y:S02]  /*0200*/  VIMNMX R8, PT, PT, R19, R12, !PT ;  /* 0x0000000c13087248 */ /* 0x000fe40007fe0100 */
[----:B------:R-:W-:Y:S02]  /*0210*/  VIMNMX R9, PT, PT, R6, R15, !PT ;  /* 0x0000000f06097248 */ /* 0x000fe40007fe0100 */
[----:B------:R-:W-:Y:S02]  /*0220*/  ISETP.GE.AND P1, PT, R8, UR7, PT ;  /* 0x0000000708007c0c */ /* 0x000fe4000bf26270 */
[----:B------:R-:W-:-:S11]  /*0230*/  ISETP.GE.AND P2, PT, R9, UR7, PT ;  /* 0x0000000709007c0c */ /* 0x000fd6000bf46270 */
[----:B------:R-:W0:Y:S01]  /*0240*/  @!P1 LDC.64 R8, c[0x0][0x380] ;  /* 0x0000e000ff089b82 */ /* 0x000e220000000a00 */
[----:B------:R-:W-:Y:S02]  /*0250*/  @!P1 IMAD R13, R19, UR7, R12 ;  /* 0x00000007130d9c24 */ /* 0x000fe4000f8e020c */
[----:B------:R-:W-:-:S05]  /*0260*/  @!P2 IMAD R15, R15, UR7, R6 ;  /* 0x000000070f0fac24 */ /* 0x000fca000f8e0206 */
[----:B------:R-:W1:Y:S01]  /*0270*/  @!P2 LDC.64 R10, c[0x0][0x388] ;  /* 0x0000e200ff0aab82 */ /* 0x000e620000000a00 */
[----:B0-----:R-:W-:Y:S01]  /*0280*/  @!P1 IMAD.WIDE R8, R13, 0x4, R8 ;  /* 0x000000040d089825 */ /* 0x001fe200078e0208 */
[----:B------:R-:W-:-:S06]  /*0290*/  CS2R R12, SRZ ;  /* 0x00000000000c7805 */ /* 0x000fcc000001ff00 */
[----:B------:R-:W2:Y:S01]  /*02a0*/  @!P1 LDG.E R13, desc[UR10][R8.64] ;  /* 0x0000000a080d9981 */ /* 0x000ea2000c1e1900 */
[----:B-1----:R-:W-:-:S05]  /*02b0*/  @!P2 IMAD.WIDE R10, R15, 0x4, R10 ;  /* 0x000000040f0aa825 */ /* 0x002fca00078e020a */
[----:B------:R-:W3:Y:S01]  /*02c0*/  @!P2 LDG.E R12, desc[UR10][R10.64] ;  /* 0x0000000a0a0ca981 */ /* 0x000ee2000c1e1900 */
[----:B------:R-:W-:Y:S01]  /*02d0*/  BSSY.RECONVERGENT B0, `(.L_x_1) ;  /* 0x000004e000007945 */ /* 0x000fe20003800200 */
[----:B------:R-:W-:Y:S02]  /*02e0*/  IADD3 R5, PT, PT, R5, 0x1, RZ ;  /* 0x0000000105057810 */ /* 0x000fe40007ffe0ff */
[----:B--2---:R0:W-:Y:S04]  /*02f0*/  STS [R4], R13 ;  /* 0x0000000d04007388 */ /* 0x0041e80000000800 */
[----:B---3--:R0:W-:Y:S01]  /*0300*/  STS [R3], R12 ;  /* 0x0000000c03007388 */ /* 0x0081e20000000800 */
[----:B------:R-:W-:Y:S06]  /*0310*/  BAR.SYNC.DEFER_BLOCKING 0x0 ;  /* 0x0000000000007b1d */ /* 0x000fec0000010000 */
[----:B------:R-:W-:Y:S05]  /*0320*/  @P0 BRA `(.L_x_2) ;  /* 0x0000000400200947 */ /* 0x000fea0003800000 */
[----:B------:R-:W-:Y:S04]  /*0330*/  LDS R22, [R7] ;  /* 0x0000000007167984 */ /* 0x000fe80000000800 */
[----:B0-----:R-:W0:Y:S04]  /*0340*/  LDS.128 R12, [R17] ;  /* 0x00000000110c7984 */ /* 0x001e280000000c00 */
[----:B------:R-:W1:Y:S04]  /*0350*/  LDS R29, [R7+0x80] ;  /* 0x00008000071d7984 */ /* 0x000e680000000800 */
[----:B------:R-:W2:Y:S04]  /*0360*/  LDS R25, [R7+0x100] ;  /* 0x0001000007197984 */ /* 0x000ea80000000800 */
[----:B------:R-:W3:Y:S04]  /*0370*/  LDS R18, [R7+0x180] ;  /* 0x0001800007127984 */ /* 0x000ee80000000800 */
[----:B------:R-:W-:Y:S04]  /*0380*/  LDS R27, [R7+0x200] ;  /* 0x00020000071b7984 */ /* 0x000fe80000000800 */
[----:B------:R-:W4:Y:S04]  /*0390*/  LDS.128 R8, [R17+0x10] ;  /* 0x0000100011087984 */ /* 0x000f280000000c00 */
[----:B------:R-:W5:Y:S04]  /*03a0*/  LDS R16, [R7+0x280] ;  /* 0x0002800007107984 */ /* 0x000f680000000800 */
[----:B------:R-:W-:Y:S01]  /*03b0*/  LDS R24, [R7+0x580] ;  /* 0x0005800007187984 */ /* 0x000fe20000000800 */
[----:B0-----:R-:W-:-:S03]  /*03c0*/  FFMA R12, R12, R22, R23 ;  /* 0x000000160c0c7223 */ /* 0x001fc60000000017 */
[----:B------:R-:W0:Y:S01]  /*03d0*/  LDS R23, [R7+0x300] ;  /* 0x0003000007177984 */ /* 0x000e220000000800 */
[----:B-1----:R-:W-:-:S03]  /*03e0*/  FFMA R12, R29, R13, R12 ;  /* 0x0000000d1d0c7223 */ /* 0x002fc6000000000c */
[----:B------:R-:W1:Y:S01]  /*03f0*/  LDS R22, [R7+0x380] ;  /* 0x0003800007167984 */ /* 0x000e620000000800 */
[----:B--2---:R-:W-:-:S04]  /*0400*/  FFMA R25, R25, R14, R12 ;  /* 0x0000000e19197223 */ /* 0x004fc8000000000c */
[----:B---3--:R-:W-:Y:S02]  /*0410*/  FFMA R29, R18, R15, R25 ;  /* 0x0000000f121d7223 */ /* 0x008fe40000000019 */
[----:B------:R-:W-:Y:S04]  /*0420*/  LDS R25, [R7+0x400] ;  /* 0x0004000007197984 */ /* 0x000fe80000000800 */
[----:B------:R-:W2:Y:S01]  /*0430*/  LDS.128 R12, [R17+0x20] ;  /* 0x00002000110c7984 */ /* 0x000ea20000000c00 */
[----:B----4-:R-:W-:-:S03]  /*0440*/  FFMA R29, R8, R27, R29 ;  /* 0x0000001b081d7223 */ /* 0x010fc6000000001d */
[----:B------:R-:W3:Y:S01]  /*0450*/  LDS R18, [R7+0x480] ;  /* 0x0004800007127984 */ /* 0x000ee20000000800 */
[----:B-----5:R-:W-:-:S03]  /*0460*/  FFMA R16, R16, R9, R29 ;  /* 0x0000000910107223 */ /* 0x020fc6000000001d */
[----:B------:R-:W4:Y:S01]  /*0470*/  LDS R27, [R7+0x500] ;  /* 0x00050000071b7984 */ /* 0x000f220000000800 */
[----:B0-----:R-:W-:-:S03]  /*0480*/  FFMA R23, R23, R10, R16 ;  /* 0x0000000a17177223 */ /* 0x001fc60000000010 */
[----:B------:R-:W-:Y:S01]  /*0490*/  LDS R16, [R7+0x680] ;  /* 0x0006800007107984 */ /* 0x000fe20000000800 */
[----:B-1----:R-:W-:-:S03]  /*04a0*/  FFMA R29, R22, R11, R23 ;  /* 0x0000000b161d7223 */ /* 0x002fc60000000017 */
[----:B------:R-:W-:Y:S04]  /*04b0*/  LDS R23, [R7+0x600] ;  /* 0x0006000007177984 */ /* 0x000fe80000000800 */
[----:B------:R-:W0:Y:S04]  /*04c0*/  LDS.128 R8, [R17+0x30] ;  /* 0x0000300011087984 */ /* 0x000e280000000c00 */
[----:B------:R-:W-:Y:S01]  /*04d0*/  LDS R22, [R7+0x780] ;  /* 0x0007800007167984 */ /* 0x000fe20000000800 */
[----:B--2---:R-:W-:-:S03]  /*04e0*/  FFMA R29, R12, R25, R29 ;  /* 0x000000190c1d7223 */ /* 0x004fc6000000001d */
[----:B------:R-:W1:Y:S01]  /*04f0*/  LDS R25, [R7+0x700] ;  /* 0x0007000007197984 */ /* 0x000e620000000800 */
[----:B---3--:R-:W-:-:S04]  /*0500*/  FFMA R18, R18, R13, R29 ;  /* 0x0000000d12127223 */ /* 0x008fc8000000001d */
[----:B----4-:R-:W-:Y:S02]  /*0510*/  FFMA R27, R27, R14, R18 ;  /* 0x0000000e1b1b7223 */ /* 0x010fe40000000012 */
[----:B------:R-:W-:Y:S02]  /*0520*/  LDS R18, [R7+0x880] ;  /* 0x0008800007127984 */ /* 0x000fe40000000800 */
[----:B------:R-:W-:Y:S02]  /*0530*/  FFMA R29, R24, R15, R27 ;  /* 0x0000000f181d7223 */ /* 0x000fe4000000001b */
[----:B------:R-:W-:Y:S04]  /*0540*/  LDS R27, [R7+0x800] ;  /* 0x00080000071b7984 */ /* 0x000fe80000000800 */
[----:B------:R-:W2:Y:S04]  /*0550*/  LDS.128 R12, [R17+0x40] ;  /* 0x00004000110c7984 */ /* 0x000ea80000000c00 */
[----:B------:R-:W-:Y:S01]  /*0560*/  LDS R24, [R7+0x980] ;  /* 0x0009800007187984 */ /* 0x000fe20000000800 */
[----:B0-----:R-:W-:-:S03]  /*0570*/  FFMA R29, R8, R23, R29 ;  /* 0x00000017081d7223 */ /* 0x001fc6000000001d */
[----:B------:R-:W0:Y:S01]  /*0580*/  LDS R23, [R7+0x900] ;  /* 0x0009000007177984 */ /* 0x000e220000000800 */
[----:B------:R-:W-:-:S04]  /*0590*/  FFMA R16, R16, R9, R29 ;  /* 0x0000000910107223 */ /* 0x000fc8000000001d */
[----:B-1----:R-:W-:Y:S02]  /*05a0*/  FFMA R25, R25, R10, R16 ;  /* 0x0000000a19197223 */ /* 0x002fe40000000010 */
[----:B------:R-:W-:Y:S02]  /*05b0*/  LDS R16, [R7+0xa80] ;  /* 0x000a800007107984 */ /* 0x000fe40000000800 */
[----:B------:R-:W-:Y:S02]  /*05c0*/  FFMA R29, R22, R11, R25 ;  /* 0x0000000b161d7223 */ /* 0x000fe40000000019 */
[----:B------:R-:W-:Y:S04]  /*05d0*/  LDS R25, [R7+0xa00] ;  /* 0x000a000007197984 */ /* 0x000fe80000000800 */
[----:B------:R-:W1:Y:S04]  /*05e0*/  LDS.128 R8, [R17+0x50] ;  /* 0x0000500011087984 */ /* 0x000e680000000c00 */
[----:B------:R-:W-:Y:S01]  /*05f0*/  LDS R22, [R7+0xc80] ;  /* 0x000c800007167984 */ /* 0x000fe20000000800 */
[----:B--2---:R-:W-:-:S03]  /*0600*/  FFMA R29, R12, R27, R29 ;  /* 0x0000001b0c1d7223 */ /* 0x004fc6000000001d */
[----:B------:R-:W2:Y:S01]  /*0610*/  LDS R27, [R7+0xb00] ;  /* 0x000b0000071b7984 */ /* 0x000ea20000000800 */
[----:B------:R-:W-:-:S03]  /*0620*/  FFMA R12, R18, R13, R29 ;  /* 0x0000000d120c7223 */ /* 0x000fc6000000001d */
[----:B------:R-:W3:Y:S01]  /*0630*/  LDS R18, [R7+0xb80] ;  /* 0x000b800007127984 */ /* 0x000ee20000000800 */
[----:B0-----:R-:W-:-:S04]  /*0640*/  FFMA R23, R23, R14, R12 ;  /* 0x0000000e17177223 */ /* 0x001fc8000000000c */
[----:B------:R-:W-:Y:S02]  /*0650*/  FFMA R29, R24, R15, R23 ;  /* 0x0000000f181d7223 */ /* 0x000fe40000000017 */
[----:B------:R-:W-:Y:S04]  /*0660*/  LDS R23, [R7+0xc00] ;  /* 0x000c000007177984 */ /* 0x000fe80000000800 */
[----:B------:R-:W0:Y:S01]  /*0670*/  LDS.128 R12, [R17+0x60] ;  /* 0x00006000110c7984 */ /* 0x000e220000000c00 */
[----:B-1----:R-:W-:-:S04]  /*0680*/  FFMA R25, R8, R25, R29 ;  /* 0x0000001908197223 */ /* 0x002fc8000000001d */
[----:B------:R-:W-:Y:S02]  /*0690*/  FFMA R16, R16, R9, R25 ;  /* 0x0000000910107223 */ /* 0x000fe40000000019 */
[----:B------:R-:W1:Y:S02]  /*06a0*/  LDS R25, [R7+0xd00] ;  /* 0x000d000007197984 */ /* 0x000e640000000800 */
[----:B--2---:R-:W-:Y:S02]  /*06b0*/  FFMA R27, R27, R10, R16 ;  /* 0x0000000a1b1b7223 */ /* 0x004fe40000000010 */
[----:B------:R-:W2:Y:S02]  /*06c0*/  LDS R16, [R7+0xd80] ;  /* 0x000d800007107984 */ /* 0x000ea40000000800 */
[----:B---3--:R-:W-:Y:S02]  /*06d0*/  FFMA R29, R18, R11, R27 ;  /* 0x0000000b121d7223 */ /* 0x008fe4000000001b */
[----:B------:R-:W-:Y:S04]  /*06e0*/  LDS R27, [R7+0xe00] ;  /* 0x000e0000071b7984 */ /* 0x000fe80000000800 */
[----:B------:R-:W3:Y:S04]  /*06f0*/  LDS.128 R8, [R17+0x70] ;  /* 0x0000700011087984 */ /* 0x000ee80000000c00 */
[----:B------:R-:W4:Y:S01]  /*0700*/  LDS R18, [R7+0xe80] ;  /* 0x000e800007127984 */ /* 0x000f220000000800 */
[----:B0-----:R-:W-:-:S03]  /*0710*/  FFMA R29, R12, R23, R29 ;  /* 0x000000170c1d7223 */ /* 0x001fc6000000001d */
[----:B------:R-:W0:Y:S01]  /*0720*/  LDS R23, [R7+0xf00] ;  /* 0x000f000007177984 */ /* 0x000e220000000800 */
[----:B------:R-:W-:-:S03]  /*0730*/  FFMA R22, R22, R13, R29 ;  /* 0x0000000d16167223 */ /* 0x000fc6000000001d */
[----:B------:R-:W5:Y:S01]  /*0740*/  LDS R12, [R7+0xf80] ;  /* 0x000f8000070c7984 */ /* 0x000f620000000800 */
[----:B-1----:R-:W-:-:S04]  /*0750*/  FFMA R25, R25, R14, R22 ;  /* 0x0000000e19197223 */ /* 0x002fc80000000016 */
[----:B--2---:R-:W-:-:S04]  /*0760*/  FFMA R15, R16, R15, R25 ;  /* 0x0000000f100f7223 */ /* 0x004fc80000000019 */
[----:B---3--:R-:W-:-:S04]  /*0770*/  FFMA R15, R8, R27, R15 ;  /* 0x0000001b080f7223 */ /* 0x008fc8000000000f */
[----:B----4-:R-:W-:-:S04]  /*0780*/  FFMA R18, R18, R9, R15 ;  /* 0x0000000912127223 */ /* 0x010fc8000000000f */
[----:B0-----:R-:W-:-:S04]  /*0790*/  FFMA R23, R23, R10, R18 ;  /* 0x0000000a17177223 */ /* 0x001fc80000000012 */
[----:B-----5:R-:W-:-:S07]  /*07a0*/  FFMA R23, R12, R11, R23 ;  /* 0x0000000b0c177223 */ /* 0x020fce0000000017 */
.L_x_2:
[----:B------:R-:W-:Y:S05]  /*07b0*/  BSYNC.RECONVERGENT B0 ;  /* 0x0000000000007941 */ /* 0x000fea0003800200 */
.L_x_1:
[----:B------:R-:W1:Y:S01]  /*07c0*/  I2F.F64.U32 R8, R5 ;  /* 0x0000000500087312 */ /* 0x000e620000201800 */
[----:B------:R-:W-:Y:S06]  /*07d0*/  BAR.SYNC.DEFER_BLOCKING 0x0 ;  /* 0x0000000000007b1d */ /* 0x000fec0000010000 */
[----:B-1----:R-:W-:-:S14]  /*07e0*/  DSETP.GT.AND P1, PT, R20, R8, PT ;  /* 0x000000081400722a */ /* 0x002fdc0003f24000 */
[----:B------:R-:W-:Y:S05]  /*07f0*/  @P1 BRA `(.L_x_3) ;  /* 0xfffffff800741947 */ /* 0x000fea000383ffff */
.L_x_0:
[----:B------:R-:W-:-:S04]  /*0800*/  VIMNMX R0, PT, PT, R19, R6, !PT ;  /* 0x0000000613007248 */ /* 0x000fc80007fe0100 */
[----:B------:R-:W-:-:S13]  /*0810*/  ISETP.GE.AND P0, PT, R0, UR7, PT ;  /* 0x0000000700007c0c */ /* 0x000fda000bf06270 */
[----:B------:R-:W-:Y:S05]  /*0820*/  @P0 EXIT ;  /* 0x000000000000094d */ /* 0x000fea0003800000 */
[----:B0-----:R-:W0:Y:S01]  /*0830*/  LDC.64 R2, c[0x0][0x390] ;  /* 0x0000e400ff027b82 */ /* 0x001e220000000a00 */
[----:B------:R-:W-:-:S04]  /*0840*/  IMAD R19, R19, UR7, R6 ;  /* 0x0000000713137c24 */ /* 0x000fc8000f8e0206 */
[----:B0-----:R-:W-:-:S05]  /*0850*/  IMAD.WIDE.U32 R2, R19, 0x4, R2 ;  /* 0x0000000413027825 */ /* 0x001fca00078e0002 */
[----:B------:R-:W-:Y:S01]  /*0860*/  STG.E desc[UR10][R2.64], R23 ;  /* 0x0000001702007986 */ /* 0x000fe2000c10190a */
[----:B------:R-:W-:Y:S05]  /*0870*/  EXIT ;  /* 0x000000000000794d */ /* 0x000fea0003800000 */
.L_x_4:
[----:B------:R-:W-:-:S00]  /*0880*/  BRA `(.L_x_4) ;  /* 0xfffffffc00fc7947 */ /* 0x000fc0000383ffff */
[----:B------:R-:W-:-:S00]  /*0890*/  NOP ;  /* 0x0000000000007918 */ /* 0x000fc00000000000 */
        /* <DEDUP_REMOVED lines=14> */
.L_x_5:


//--------------------- .nv.shared._Z6matmulPfS_S_i --------------------------
	.section	.nv.shared._Z6matmulPfS_S_i,"aw",@nobits
	.sectionflags	@""
	.align	4
.nv.shared._Z6matmulPfS_S_i:
	.zero		9216


//--------------------- .nv.shared.reserved.0     --------------------------
	.section	.nv.shared.reserved.0,"aw",@nobits
	.weak		__nv_reservedSMEM_offset_0_alias
	.size		__nv_reservedSMEM_offset_0_alias, 0, 64
	.other		__nv_reservedSMEM_offset_0_alias,@"STO_CUDA_RESERVED_SHARED STV_DEFAULT"
__nv_reservedSMEM_offset_0_alias:
	.zero		0
	.zero		64


//--------------------- .nv.constant0._Z6matmulPfS_S_i --------------------------
	.section	.nv.constant0._Z6matmulPfS_S_i,"a",@progbits
	.sectionflags	@""
	.align	4
.nv.constant0._Z6matmulPfS_S_i:
	.zero		924


//--------------------- SYMBOLS --------------------------

	.type		.nv.reservedSmem.offset0,@object
	.size		.nv.reservedSmem.offset0,0x4
	.type		.nv.reservedSmem.cap,@object
	.size		.nv.reservedSmem.cap,0x4
